	.headerflags	@"EF_CUDA_TEXMODE_UNIFIED EF_CUDA_64BIT_ADDRESS EF_CUDA_ACCELERATORS EF_CUDA_SM90 EF_CUDA_VIRTUAL_SM(EF_CUDA_SM90)"
	.elftype	@"ET_EXEC"


//--------------------- .nv.info                  --------------------------
	.section	.nv.info,"",@"SHT_CUDA_INFO"
	.align	4


	//----- nvinfo : EIATTR_REGCOUNT
	.align		4
        /*0000*/ 	.byte	0x04, 0x2f
        /*0002*/ 	.short	(.L_1 - .L_0)
	.align		4
.L_0:
        /*0004*/ 	.word	index@(triton_poi_fused_convolution_relu_10)
        /*0008*/ 	.word	0x0000000c


	//----- nvinfo : EIATTR_MIN_STACK_SIZE
	.align		4
.L_1:
        /*000c*/ 	.byte	0x04, 0x12
        /*000e*/ 	.short	(.L_3 - .L_2)
	.align		4
.L_2:
        /*0010*/ 	.word	index@(triton_poi_fused_convolution_relu_10)
        /*0014*/ 	.word	0x00000000


	//----- nvinfo : EIATTR_FRAME_SIZE
	.align		4
.L_3:
        /*0018*/ 	.byte	0x04, 0x11
        /*001a*/ 	.short	(.L_5 - .L_4)
	.align		4
.L_4:
        /*001c*/ 	.word	index@(triton_poi_fused_convolution_relu_10)
        /*0020*/ 	.word	0x00000000


	//----- nvinfo : EIATTR_MIN_STACK_SIZE
	.align		4
.L_5:
        /*0024*/ 	.byte	0x04, 0x12
        /*0026*/ 	.short	(.L_7 - .L_6)
	.align		4
.L_6:
        /*0028*/ 	.word	index@(triton_poi_fused_convolution_relu_10)
        /*002c*/ 	.word	0x00000000
.L_7:


//--------------------- .nv.info.triton_poi_fused_convolution_relu_10 --------------------------
	.section	.nv.info.triton_poi_fused_convolution_relu_10,"",@"SHT_CUDA_INFO"
	.sectionflags	@""
	.align	4


	//----- nvinfo : EIATTR_CUDA_API_VERSION
	.align		4
        /*0000*/ 	.byte	0x04, 0x37
        /*0002*/ 	.short	(.L_9 - .L_8)
.L_8:
        /*0004*/ 	.word	0x0000007c


	//----- nvinfo : EIATTR_KPARAM_INFO
	.align		4
.L_9:
        /*0008*/ 	.byte	0x04, 0x17
        /*000a*/ 	.short	(.L_11 - .L_10)
.L_10:
        /*000c*/ 	.word	0x00000000
        /*0010*/ 	.short	0x0002
        /*0012*/ 	.short	0x0010
        /*0014*/ 	.byte	0x00, 0xf0, 0x11, 0x00


	//----- nvinfo : EIATTR_KPARAM_INFO
	.align		4
.L_11:
        /*0018*/ 	.byte	0x04, 0x17
        /*001a*/ 	.short	(.L_13 - .L_12)
.L_12:
        /*001c*/ 	.word	0x00000000
        /*0020*/ 	.short	0x0001
        /*0022*/ 	.short	0x0008
        /*0024*/ 	.byte	0x00, 0xf4, 0x21, 0x00


	//----- nvinfo : EIATTR_KPARAM_INFO
	.align		4
.L_13:
        /*0028*/ 	.byte	0x04, 0x17
        /*002a*/ 	.short	(.L_15 - .L_14)
.L_14:
        /*002c*/ 	.word	0x00000000
        /*0030*/ 	.short	0x0000
        /*0032*/ 	.short	0x0000
        /*0034*/ 	.byte	0x00, 0xf4, 0x21, 0x00


	//----- nvinfo : EIATTR_SPARSE_MMA_MASK
	.align		4
.L_15:
        /*0038*/ 	.byte	0x03, 0x50
        /*003a*/ 	.short	0x0000


	//----- nvinfo : EIATTR_MAXREG_COUNT
	.align		4
        /*003c*/ 	.byte	0x03, 0x1b
        /*003e*/ 	.short	0x00ff


	//----- nvinfo : EIATTR_EXIT_INSTR_OFFSETS
	.align		4
        /*0040*/ 	.byte	0x04, 0x1c
        /*0042*/ 	.short	(.L_17 - .L_16)


	//   ....[0]....
.L_16:
        /*0044*/ 	.word	0x00000190


	//----- nvinfo : EIATTR_REQNTID
	.align		4
.L_17:
        /*0048*/ 	.byte	0x04, 0x10
        /*004a*/ 	.short	(.L_19 - .L_18)
.L_18:
        /*004c*/ 	.word	0x00000080
        /*0050*/ 	.word	0x00000001
        /*0054*/ 	.word	0x00000001


	//----- nvinfo : EIATTR_CBANK_PARAM_SIZE
	.align		4
.L_19:
        /*0058*/ 	.byte	0x03, 0x19
        /*005a*/ 	.short	0x0014


	//----- nvinfo : EIATTR_PARAM_CBANK
	.align		4
        /*005c*/ 	.byte	0x04, 0x0a
        /*005e*/ 	.short	(.L_21 - .L_20)
	.align		4
.L_20:
        /*0060*/ 	.word	index@(.nv.constant0.triton_poi_fused_convolution_relu_10)
        /*0064*/ 	.short	0x0210
        /*0066*/ 	.short	0x0014


	//----- nvinfo : EIATTR_SW_WAR
	.align		4
.L_21:
        /*0068*/ 	.byte	0x04, 0x36
        /*006a*/ 	.short	(.L_23 - .L_22)
.L_22:
        /*006c*/ 	.word	0x00000008
.L_23:


//--------------------- .nv.callgraph             --------------------------
	.section	.nv.callgraph,"",@"SHT_CUDA_CALLGRAPH"
	.align	4
	.sectionentsize	8
	.align		4
        /*0000*/ 	.word	0x00000000
	.align		4
        /*0004*/ 	.word	0xffffffff
	.align		4
        /*0008*/ 	.word	0x00000000
	.align		4
        /*000c*/ 	.word	0xfffffffe
	.align		4
        /*0010*/ 	.word	0x00000000
	.align		4
        /*0014*/ 	.word	0xfffffffd
	.align		4
        /*0018*/ 	.word	0x00000000
	.align		4
        /*001c*/ 	.word	0xfffffffc


//--------------------- .text.triton_poi_fused_convolution_relu_10 --------------------------
	.section	.text.triton_poi_fused_convolution_relu_10,"ax",@progbits
	.align	128
        .global         triton_poi_fused_convolution_relu_10
        .type           triton_poi_fused_convolution_relu_10,@function
        .size           triton_poi_fused_convolution_relu_10,(.L_x_1 - triton_poi_fused_convolution_relu_10)
        .other          triton_poi_fused_convolution_relu_10,@"STO_CUDA_ENTRY STV_DEFAULT"
triton_poi_fused_convolution_relu_10:
.text.triton_poi_fused_convolution_relu_10:
[----:B------:R-:W-:Y:S01]  /*0000*/  LDC R1, c[0x0][0x28] ;  /* 0x00000a00ff017b82 */ /* 0x000fe20000000800 */
[----:B------:R-:W1:Y:S07]  /*0010*/  S2R R0, SR_TID.X ;  /* 0x0000000000007919 */ /* 0x000e6e0000002100 */
[----:B------:R-:W2:Y:S01]  /*0020*/  LDC.64 R4, c[0x0][0x218] ;  /* 0x00008600ff047b82 */ /* 0x000ea20000000a00 */
[----:B------:R-:W-:Y:S01]  /*0030*/  ULDC.64 UR4, c[0x0][0x208] ;  /* 0x0000820000047ab9 */ /* 0x000fe20000000a00 */
[----:B------:R-:W3:Y:S06]  /*0040*/  S2R R7, SR_CTAID.X ;  /* 0x0000000000077919 */ /* 0x000eec0000002500 */
[----:B------:R-:W4:Y:S01]  /*0050*/  LDC.64 R2, c[0x0][0x210] ;  /* 0x00008400ff027b82 */ /* 0x000f220000000a00 */
[----:B-1----:R-:W-:Y:S01]  /*0060*/  IMAD.SHL.U32 R0, R0, 0x2, RZ ;  /* 0x0000000200007824 */ /* 0x002fe200078e00ff */
[----:B---3--:R-:W-:-:S04]  /*0070*/  SHF.R.S32.HI R6, RZ, 0x17, R7 ;  /* 0x00000017ff067819 */ /* 0x008fc80000011407 */
[----:B------:R-:W-:-:S05]  /*0080*/  LOP3.LUT R0, R0, 0xfe, RZ, 0xc0, !PT ;  /* 0x000000fe00007812 */ /* 0x000fca00078ec0ff */
[----:B------:R-:W-:Y:S01]  /*0090*/  IMAD R7, R7, 0x100, R0 ;  /* 0x0000010007077824 */ /* 0x000fe200078e0200 */
[----:B------:R-:W-:-:S03]  /*00a0*/  SGXT R0, R6, 0x1 ;  /* 0x000000010600781a */ /* 0x000fc60000000200 */
[----:B----4-:R-:W-:Y:S01]  /*00b0*/  IMAD.WIDE R2, R7, 0x4, R2 ;  /* 0x0000000407027825 */ /* 0x010fe200078e0202 */
[----:B------:R-:W-:-:S04]  /*00c0*/  LEA.HI R0, R0, R7, RZ, 0x7 ;  /* 0x0000000700007211 */ /* 0x000fc800078f38ff */
[----:B------:R-:W-:-:S05]  /*00d0*/  LOP3.LUT R0, R0, 0xffffff80, RZ, 0xc0, !PT ;  /* 0xffffff8000007812 */ /* 0x000fca00078ec0ff */
[----:B------:R-:W-:Y:S02]  /*00e0*/  IMAD.IADD R9, R7, 0x1, -R0 ;  /* 0x0000000107097824 */ /* 0x000fe400078e0a00 */
[----:B------:R-:W3:Y:S02]  /*00f0*/  LDG.E.64 R6, desc[UR4][R2.64] ;  /* 0x0000000402067981 */ /* 0x000ee4000c1e1b00 */
[----:B--2---:R-:W-:-:S06]  /*0100*/  IMAD.WIDE R4, R9, 0x4, R4 ;  /* 0x0000000409047825 */ /* 0x004fcc00078e0204 */
[----:B------:R-:W3:Y:S02]  /*0110*/  LDG.E.EL.64 R4, desc[UR4][R4.64] ;  /* 0x0000000404047981 */ /* 0x000ee4000c2e1b00 */
[C---:B---3--:R-:W-:Y:S01]  /*0120*/  FSETP.GEU.AND P0, PT, R6.reuse, -R4, PT ;  /* 0x800000040600720b */ /* 0x048fe20003f0e000 */
[----:B------:R-:W-:Y:S01]  /*0130*/  FADD R6, R6, R4 ;  /* 0x0000000406067221 */ /* 0x000fe20000000000 */
[C---:B------:R-:W-:Y:S01]  /*0140*/  FADD R0, R7.reuse, R5 ;  /* 0x0000000507007221 */ /* 0x040fe20000000000 */
[----:B------:R-:W-:-:S03]  /*0150*/  FSETP.GEU.AND P1, PT, R7, -R5, PT ;  /* 0x800000050700720b */ /* 0x000fc60003f2e000 */
[----:B------:R-:W-:Y:S02]  /*0160*/  FSEL R6, R6, RZ, P0 ;  /* 0x000000ff06067208 */ /* 0x000fe40000000000 */
[----:B------:R-:W-:-:S05]  /*0170*/  FSEL R7, R0, RZ, P1 ;  /* 0x000000ff00077208 */ /* 0x000fca0000800000 */
[----:B------:R-:W-:Y:S01]  /*0180*/  STG.E.64 desc[UR4][R2.64], R6 ;  /* 0x0000000602007986 */ /* 0x000fe2000c101b04 */
[----:B------:R-:W-:Y:S05]  /*0190*/  EXIT ;  /* 0x000000000000794d */ /* 0x000fea0003800000 */
.L_x_0:
[----:B------:R-:W-:-:S00]  /*01a0*/  BRA `(.L_x_0) ;  /* 0xfffffffc00fc7947 */ /* 0x000fc0000383ffff */
[----:B------:R-:W-:-:S00]  /*01b0*/  NOP ;  /* 0x0000000000007918 */ /* 0x000fc00000000000 */
        /* <DEDUP_REMOVED lines=12> */
.L_x_1:


//--------------------- .nv.constant0.triton_poi_fused_convolution_relu_10 --------------------------
	.section	.nv.constant0.triton_poi_fused_convolution_relu_10,"a",@progbits
	.sectionflags	@""
	.align	4
.nv.constant0.triton_poi_fused_convolution_relu_10:
	.zero		548
